//
// Generated by NVIDIA NVVM Compiler
//
// Compiler Build ID: CL-36424714
// Cuda compilation tools, release 13.0, V13.0.88
// Based on NVVM 20.0.0
//

.version 9.0
.target sm_100
.address_size 64

	// .globl	_Z8eScanGPUPfS_i
// _ZZ8eScanGPUPfS_iE4temp has been demoted

.visible .entry _Z8eScanGPUPfS_i(
	.param .u64 .ptr .align 1 _Z8eScanGPUPfS_i_param_0,
	.param .u64 .ptr .align 1 _Z8eScanGPUPfS_i_param_1,
	.param .u32 _Z8eScanGPUPfS_i_param_2
)
{
	.reg .pred 	%p<8>;
	.reg .b32 	%r<71>;
	.reg .b32 	%f<11>;
	.reg .b64 	%rd<13>;
	// demoted variable
	.shared .align 4 .b8 _ZZ8eScanGPUPfS_iE4temp[8192];
	ld.param.u64 	%rd1, [_Z8eScanGPUPfS_i_param_0];
	ld.param.u64 	%rd2, [_Z8eScanGPUPfS_i_param_1];
	ld.param.u32 	%r17, [_Z8eScanGPUPfS_i_param_2];
	cvta.to.global.u64 	%rd3, %rd2;
	mov.u32 	%r1, %tid.x;
	shr.u32 	%r19, %r17, 31;
	add.s32 	%r20, %r17, %r19;
	shr.s32 	%r2, %r20, 1;
	add.s32 	%r21, %r2, %r1;
	shr.u32 	%r22, %r1, 5;
	shr.s32 	%r23, %r21, 5;
	mul.wide.u32 	%rd4, %r1, 4;
	add.s64 	%rd5, %rd3, %rd4;
	ld.global.f32 	%f1, [%rd5];
	add.s32 	%r24, %r22, %r1;
	shl.b32 	%r25, %r24, 2;
	mov.u32 	%r26, _ZZ8eScanGPUPfS_iE4temp;
	add.s32 	%r3, %r26, %r25;
	st.shared.f32 	[%r3], %f1;
	mul.wide.s32 	%rd6, %r2, 4;
	add.s64 	%rd7, %rd5, %rd6;
	ld.global.f32 	%f2, [%rd7];
	add.s32 	%r27, %r23, %r21;
	shl.b32 	%r28, %r27, 2;
	add.s32 	%r4, %r26, %r28;
	st.shared.f32 	[%r4], %f2;
	shr.s32 	%r66, %r17, 1;
	setp.lt.s32 	%p1, %r66, 1;
	mov.b32 	%r68, 1;
	@%p1 bra 	$L__BB0_5;
	shl.b32 	%r30, %r1, 1;
	or.b32  	%r6, %r30, 1;
	mov.b32 	%r68, 1;
$L__BB0_2:
	bar.sync 	0;
	setp.ge.s32 	%p2, %r1, %r66;
	@%p2 bra 	$L__BB0_4;
	mul.lo.s32 	%r31, %r68, %r6;
	add.s32 	%r32, %r31, -1;
	add.s32 	%r33, %r31, %r68;
	add.s32 	%r34, %r32, %r68;
	shr.s32 	%r35, %r32, 5;
	add.s32 	%r36, %r35, %r31;
	shr.s32 	%r37, %r34, 5;
	add.s32 	%r38, %r37, %r33;
	shl.b32 	%r39, %r36, 2;
	add.s32 	%r41, %r26, %r39;
	ld.shared.f32 	%f3, [%r41+-4];
	shl.b32 	%r42, %r38, 2;
	add.s32 	%r43, %r26, %r42;
	ld.shared.f32 	%f4, [%r43+-4];
	add.f32 	%f5, %f3, %f4;
	st.shared.f32 	[%r43+-4], %f5;
$L__BB0_4:
	shl.b32 	%r68, %r68, 1;
	shr.u32 	%r10, %r66, 1;
	setp.gt.u32 	%p3, %r66, 1;
	mov.u32 	%r66, %r10;
	@%p3 bra 	$L__BB0_2;
$L__BB0_5:
	setp.ne.s32 	%p4, %r1, 0;
	@%p4 bra 	$L__BB0_7;
	add.s32 	%r44, %r17, -1;
	shr.s32 	%r45, %r44, 5;
	add.s32 	%r46, %r45, %r17;
	shl.b32 	%r47, %r46, 2;
	add.s32 	%r49, %r26, %r47;
	mov.b32 	%r50, 0;
	st.shared.u32 	[%r49+-4], %r50;
$L__BB0_7:
	setp.lt.s32 	%p5, %r17, 2;
	@%p5 bra 	$L__BB0_12;
	shl.b32 	%r52, %r1, 1;
	or.b32  	%r12, %r52, 1;
	mov.b32 	%r69, 1;
$L__BB0_9:
	shr.u32 	%r68, %r68, 1;
	bar.sync 	0;
	setp.ge.u32 	%p6, %r1, %r69;
	@%p6 bra 	$L__BB0_11;
	mul.lo.s32 	%r53, %r68, %r12;
	add.s32 	%r54, %r53, -1;
	add.s32 	%r55, %r53, %r68;
	add.s32 	%r56, %r54, %r68;
	shr.s32 	%r57, %r54, 5;
	add.s32 	%r58, %r57, %r53;
	shr.s32 	%r59, %r56, 5;
	add.s32 	%r60, %r59, %r55;
	shl.b32 	%r61, %r58, 2;
	add.s32 	%r63, %r26, %r61;
	ld.shared.f32 	%f6, [%r63+-4];
	shl.b32 	%r64, %r60, 2;
	add.s32 	%r65, %r26, %r64;
	ld.shared.f32 	%f7, [%r65+-4];
	st.shared.f32 	[%r63+-4], %f7;
	add.f32 	%f8, %f6, %f7;
	st.shared.f32 	[%r65+-4], %f8;
$L__BB0_11:
	shl.b32 	%r69, %r69, 1;
	setp.lt.s32 	%p7, %r69, %r17;
	@%p7 bra 	$L__BB0_9;
$L__BB0_12:
	cvta.to.global.u64 	%rd8, %rd1;
	bar.sync 	0;
	ld.shared.f32 	%f9, [%r3];
	add.s64 	%rd10, %rd8, %rd4;
	st.global.f32 	[%rd10], %f9;
	ld.shared.f32 	%f10, [%r4];
	add.s64 	%rd12, %rd10, %rd6;
	st.global.f32 	[%rd12], %f10;
	ret;

}


// ===== COMPILED SASS (sm_100) =====

	.target	sm_100

	.elftype	@"ET_EXEC"


//--------------------- .note.nv.tkinfo           --------------------------
	.section	.note.nv.tkinfo,"",@"SHT_NOTE"
	.sectionflags	@"SHF_NOTE_NV_TKINFO"
	.tkinfo
        /*0018*/ 	.word	0x00000002
        /*0030*/ 	.string	""
        /*0030*/ 	.string	"ptxas"
        /*0030*/ 	.string	"Cuda compilation tools, release 13.0, V13.0.88"
        /*0030*/ 	.string	"Build cuda_13.0.r13.0/compiler.36424714_0"
        /*0030*/ 	.string	"-arch sm_100 -m 64 "



//--------------------- .note.nv.cuinfo           --------------------------
	.section	.note.nv.cuinfo,"",@"SHT_NOTE"
	.sectionflags	@"SHF_NOTE_NV_CUINFO"
        /*0018*/ 	.short	0x0002
        /*001a*/ 	.short	0x0064
        /*001c*/ 	.short	0x0082
	.zero		2


//--------------------- .nv.info                  --------------------------
	.section	.nv.info,"",@"SHT_CUDA_INFO"
	.align	4


	//----- nvinfo : EIATTR_REGCOUNT
	.align		4
        /*0000*/ 	.byte	0x04, 0x2f
        /*0002*/ 	.short	(.L_1 - .L_0)
	.align		4
.L_0:
        /*0004*/ 	.word	index@(_Z8eScanGPUPfS_i)
        /*0008*/ 	.word	0x0000000e


	//----- nvinfo : EIATTR_FRAME_SIZE
	.align		4
.L_1:
        /*000c*/ 	.byte	0x04, 0x11
        /*000e*/ 	.short	(.L_3 - .L_2)
	.align		4
.L_2:
        /*0010*/ 	.word	index@(_Z8eScanGPUPfS_i)
        /*0014*/ 	.word	0x00000000


	//----- nvinfo : EIATTR_MIN_STACK_SIZE
	.align		4
.L_3:
        /*0018*/ 	.byte	0x04, 0x12
        /*001a*/ 	.short	(.L_5 - .L_4)
	.align		4
.L_4:
        /*001c*/ 	.word	index@(_Z8eScanGPUPfS_i)
        /*0020*/ 	.word	0x00000000
.L_5:


//--------------------- .nv.compat                --------------------------
	.section	.nv.compat,"",@"SHT_CUDA_COMPAT_INFO"
	.align	4
        /*0000*/ 	.byte	0x02, 0x09, 0x00, 0x00, 0x02, 0x02, 0x01, 0x00, 0x02, 0x05, 0x05, 0x00, 0x03, 0x07, 0x01, 0x01
        /*0010*/ 	.byte	0x02, 0x03, 0x00, 0x00, 0x02, 0x06, 0x01, 0x00, 0x04, 0x0b, 0x08, 0x00, 0x09, 0x00, 0x00, 0x00
        /*0020*/ 	.byte	0x00, 0x00, 0x00, 0x00


//--------------------- .nv.info._Z8eScanGPUPfS_i --------------------------
	.section	.nv.info._Z8eScanGPUPfS_i,"",@"SHT_CUDA_INFO"
	.sectionflags	@""
	.align	4


	//----- nvinfo : EIATTR_CUDA_API_VERSION
	.align		4
        /*0000*/ 	.byte	0x04, 0x37
        /*0002*/ 	.short	(.L_7 - .L_6)
.L_6:
        /*0004*/ 	.word	0x00000082


	//----- nvinfo : EIATTR_KPARAM_INFO
	.align		4
.L_7:
        /*0008*/ 	.byte	0x04, 0x17
        /*000a*/ 	.short	(.L_9 - .L_8)
.L_8:
        /*000c*/ 	.word	0x00000000
        /*0010*/ 	.short	0x0002
        /*0012*/ 	.short	0x0010
        /*0014*/ 	.byte	0x00, 0xf0, 0x11, 0x00


	//----- nvinfo : EIATTR_KPARAM_INFO
	.align		4
.L_9:
        /*0018*/ 	.byte	0x04, 0x17
        /*001a*/ 	.short	(.L_11 - .L_10)
.L_10:
        /*001c*/ 	.word	0x00000000
        /*0020*/ 	.short	0x0001
        /*0022*/ 	.short	0x0008
        /*0024*/ 	.byte	0x00, 0xf5, 0x21, 0x00


	//----- nvinfo : EIATTR_KPARAM_INFO
	.align		4
.L_11:
        /*0028*/ 	.byte	0x04, 0x17
        /*002a*/ 	.short	(.L_13 - .L_12)
.L_12:
        /*002c*/ 	.word	0x00000000
        /*0030*/ 	.short	0x0000
        /*0032*/ 	.short	0x0000
        /*0034*/ 	.byte	0x00, 0xf5, 0x21, 0x00


	//----- nvinfo : EIATTR_SPARSE_MMA_MASK
	.align		4
.L_13:
        /*0038*/ 	.byte	0x03, 0x50
        /*003a*/ 	.short	0x0000


	//----- nvinfo : EIATTR_MAXREG_COUNT
	.align		4
        /*003c*/ 	.byte	0x03, 0x1b
        /*003e*/ 	.short	0x00ff


	//----- nvinfo : EIATTR_NUM_BARRIERS
	.align		4
        /*0040*/ 	.byte	0x02, 0x4c
        /*0042*/ 	.byte	0x01
	.zero		1


	//----- nvinfo : EIATTR_MERCURY_ISA_VERSION
	.align		4
        /*0044*/ 	.byte	0x03, 0x5f
        /*0046*/ 	.short	0x0101


	//----- nvinfo : EIATTR_VRC_CTA_INIT_COUNT
	.align		4
        /*0048*/ 	.byte	0x02, 0x4a
	.zero		1
	.zero		1


	//----- nvinfo : EIATTR_EXIT_INSTR_OFFSETS
	.align		4
        /*004c*/ 	.byte	0x04, 0x1c
        /*004e*/ 	.short	(.L_15 - .L_14)


	//   ....[0]....
.L_14:
        /*0050*/ 	.word	0x00000590


	//----- nvinfo : EIATTR_CRS_STACK_SIZE
	.align		4
.L_15:
        /*0054*/ 	.byte	0x04, 0x1e
        /*0056*/ 	.short	(.L_17 - .L_16)
.L_16:
        /*0058*/ 	.word	0x00000000


	//----- nvinfo : EIATTR_CBANK_PARAM_SIZE
	.align		4
.L_17:
        /*005c*/ 	.byte	0x03, 0x19
        /*005e*/ 	.short	0x0014


	//----- nvinfo : EIATTR_PARAM_CBANK
	.align		4
        /*0060*/ 	.byte	0x04, 0x0a
        /*0062*/ 	.short	(.L_19 - .L_18)
	.align		4
.L_18:
        /*0064*/ 	.word	index@(.nv.constant0._Z8eScanGPUPfS_i)
        /*0068*/ 	.short	0x0380
        /*006a*/ 	.short	0x0014


	//----- nvinfo : EIATTR_SW_WAR
	.align		4
.L_19:
        /*006c*/ 	.byte	0x04, 0x36
        /*006e*/ 	.short	(.L_21 - .L_20)
.L_20:
        /*0070*/ 	.word	0x00000008
.L_21:


//--------------------- .nv.callgraph             --------------------------
	.section	.nv.callgraph,"",@"SHT_CUDA_CALLGRAPH"
	.align	4
	.sectionentsize	8
	.align		4
        /*0000*/ 	.word	0x00000000
	.align		4
        /*0004*/ 	.word	0xffffffff
	.align		4
        /*0008*/ 	.word	0x00000000
	.align		4
        /*000c*/ 	.word	0xfffffffe
	.align		4
        /*0010*/ 	.word	0x00000000
	.align		4
        /*0014*/ 	.word	0xfffffffd
	.align		4
        /*0018*/ 	.word	0x00000000
	.align		4
        /*001c*/ 	.word	0xfffffffc


//--------------------- .text._Z8eScanGPUPfS_i    --------------------------
	.section	.text._Z8eScanGPUPfS_i,"ax",@progbits
	.align	128
        .global         _Z8eScanGPUPfS_i
        .type           _Z8eScanGPUPfS_i,@function
        .size           _Z8eScanGPUPfS_i,(.L_x_9 - _Z8eScanGPUPfS_i)
        .other          _Z8eScanGPUPfS_i,@"STO_CUDA_ENTRY STV_DEFAULT"
_Z8eScanGPUPfS_i:
.text._Z8eScanGPUPfS_i:
[----:B------:R-:W-:Y:S01]  /*0000*/  LDC R1, c[0x0][0x37c] ;  /* 0x0000df00ff017b82 */ /* 0x000fe20000000800 */
[----:B------:R-:W0:Y:S07]  /*0010*/  S2R R0, SR_TID.X ;  /* 0x0000000000007919 */ /* 0x000e2e0000002100 */
[----:B------:R-:W1:Y:S01]  /*0020*/  LDC R10, c[0x0][0x390] ;  /* 0x0000e400ff0a7b82 */ /* 0x000e620000000800 */
[----:B------:R-:W2:Y:S07]  /*0030*/  LDCU.64 UR8, c[0x0][0x358] ;  /* 0x00006b00ff0877ac */ /* 0x000eae0008000a00 */
[----:B------:R-:W0:Y:S01]  /*0040*/  LDC.64 R6, c[0x0][0x388] ;  /* 0x0000e200ff067b82 */ /* 0x000e220000000a00 */
[----:B-1----:R-:W-:-:S04]  /*0050*/  LEA.HI R3, R10, R10, RZ, 0x1 ;  /* 0x0000000a0a037211 */ /* 0x002fc800078f08ff */
[----:B------:R-:W-:Y:S01]  /*0060*/  SHF.R.S32.HI R3, RZ, 0x1, R3 ;  /* 0x00000001ff037819 */ /* 0x000fe20000011403 */
[----:B0-----:R-:W-:-:S04]  /*0070*/  IMAD.WIDE.U32 R6, R0, 0x4, R6 ;  /* 0x0000000400067825 */ /* 0x001fc800078e0006 */
[C---:B------:R-:W-:Y:S02]  /*0080*/  IMAD.WIDE R8, R3.reuse, 0x4, R6 ;  /* 0x0000000403087825 */ /* 0x040fe400078e0206 */
[----:B--2---:R-:W2:Y:S04]  /*0090*/  LDG.E R7, desc[UR8][R6.64] ;  /* 0x0000000806077981 */ /* 0x004ea8000c1e1900 */
[----:B------:R-:W3:Y:S01]  /*00a0*/  LDG.E R9, desc[UR8][R8.64] ;  /* 0x0000000808097981 */ /* 0x000ee2000c1e1900 */
[----:B------:R-:W0:Y:S01]  /*00b0*/  S2UR UR5, SR_CgaCtaId ;  /* 0x00000000000579c3 */ /* 0x000e220000008800 */
[----:B------:R-:W-:Y:S01]  /*00c0*/  UMOV UR4, 0x400 ;  /* 0x0000040000047882 */ /* 0x000fe20000000000 */
[----:B------:R-:W-:Y:S01]  /*00d0*/  IMAD.IADD R2, R3, 0x1, R0 ;  /* 0x0000000103027824 */ /* 0x000fe200078e0200 */
[----:B------:R-:W-:-:S04]  /*00e0*/  LEA.HI R4, R0, R0, RZ, 0x1b ;  /* 0x0000000000047211 */ /* 0x000fc800078fd8ff */
[----:B------:R-:W-:Y:S01]  /*00f0*/  LEA.HI.SX32 R5, R2, R2, 0x1b ;  /* 0x0000000202057211 */ /* 0x000fe200078fdaff */
[----:B0-----:R-:W-:-:S03]  /*0100*/  ULEA UR4, UR5, UR4, 0x18 ;  /* 0x0000000405047291 */ /* 0x001fc6000f8ec0ff */
[----:B------:R-:W-:-:S03]  /*0110*/  UMOV UR5, 0x1 ;  /* 0x0000000100057882 */ /* 0x000fc60000000000 */
[----:B------:R-:W-:Y:S02]  /*0120*/  LEA R2, R4, UR4, 0x2 ;  /* 0x0000000404027c11 */ /* 0x000fe4000f8e10ff */
[----:B------:R-:W-:Y:S02]  /*0130*/  LEA R4, R5, UR4, 0x2 ;  /* 0x0000000405047c11 */ /* 0x000fe4000f8e10ff */
[----:B------:R-:W-:-:S04]  /*0140*/  SHF.R.S32.HI R5, RZ, 0x1, R10 ;  /* 0x00000001ff057819 */ /* 0x000fc8000001140a */
[----:B------:R-:W-:Y:S01]  /*0150*/  ISETP.GE.AND P0, PT, R5, 0x1, PT ;  /* 0x000000010500780c */ /* 0x000fe20003f06270 */
[----:B--2---:R0:W-:Y:S04]  /*0160*/  STS [R2], R7 ;  /* 0x0000000702007388 */ /* 0x0041e80000000800 */
[----:B---3--:R0:W-:Y:S08]  /*0170*/  STS [R4], R9 ;  /* 0x0000000904007388 */ /* 0x0081f00000000800 */
[----:B------:R-:W-:Y:S05]  /*0180*/  @!P0 BRA `(.L_x_0) ;  /* 0x00000000005c8947 */ /* 0x000fea0003800000 */
[----:B------:R-:W-:Y:S01]  /*0190*/  LEA R10, R0, 0x1, 0x1 ;  /* 0x00000001000a7811 */ /* 0x000fe200078e08ff */
[----:B------:R-:W-:-:S06]  /*01a0*/  UMOV UR5, 0x1 ;  /* 0x0000000100057882 */ /* 0x000fcc0000000000 */
.L_x_3:
[----:B------:R-:W-:Y:S01]  /*01b0*/  BAR.SYNC.DEFER_BLOCKING 0x0 ;  /* 0x0000000000007b1d */ /* 0x000fe20000010000 */
[----:B------:R-:W-:Y:S02]  /*01c0*/  ISETP.GE.AND P0, PT, R0, R5, PT ;  /* 0x000000050000720c */ /* 0x000fe40003f06270 */
[----:B------:R-:W-:-:S03]  /*01d0*/  ISETP.GT.U32.AND P1, PT, R5, 0x1, PT ;  /* 0x000000010500780c */ /* 0x000fc60003f24070 */
[----:B------:R-:W-:Y:S08]  /*01e0*/  BSSY.RECONVERGENT B0, `(.L_x_1) ;  /* 0x000000e000007945 */ /* 0x000ff00003800200 */
[----:B-1----:R-:W-:Y:S05]  /*01f0*/  @P0 BRA `(.L_x_2) ;  /* 0x0000000000300947 */ /* 0x002fea0003800000 */
[----:B------:R-:W-:-:S04]  /*0200*/  IMAD R6, R10, UR5, RZ ;  /* 0x000000050a067c24 */ /* 0x000fc8000f8e02ff */
[C---:B0-----:R-:W-:Y:S02]  /*0210*/  VIADD R7, R6.reuse, 0xffffffff ;  /* 0xffffffff06077836 */ /* 0x041fe40000000000 */
[----:B------:R-:W-:Y:S02]  /*0220*/  VIADD R8, R6, UR5 ;  /* 0x0000000506087c36 */ /* 0x000fe40008000000 */
[C---:B------:R-:W-:Y:S01]  /*0230*/  VIADD R9, R7.reuse, UR5 ;  /* 0x0000000507097c36 */ /* 0x040fe20008000000 */
[----:B------:R-:W-:-:S04]  /*0240*/  LEA.HI.SX32 R6, R7, R6, 0x1b ;  /* 0x0000000607067211 */ /* 0x000fc800078fdaff */
[----:B------:R-:W-:Y:S02]  /*0250*/  LEA.HI.SX32 R8, R9, R8, 0x1b ;  /* 0x0000000809087211 */ /* 0x000fe400078fdaff */
[----:B------:R-:W-:Y:S02]  /*0260*/  LEA R6, R6, UR4, 0x2 ;  /* 0x0000000406067c11 */ /* 0x000fe4000f8e10ff */
[----:B------:R-:W-:-:S04]  /*0270*/  LEA R8, R8, UR4, 0x2 ;  /* 0x0000000408087c11 */ /* 0x000fc8000f8e10ff */
[----:B------:R-:W-:Y:S04]  /*0280*/  LDS R6, [R6+-0x4] ;  /* 0xfffffc0006067984 */ /* 0x000fe80000000800 */
[----:B------:R-:W0:Y:S02]  /*0290*/  LDS R7, [R8+-0x4] ;  /* 0xfffffc0008077984 */ /* 0x000e240000000800 */
[----:B0-----:R-:W-:-:S05]  /*02a0*/  FADD R7, R6, R7 ;  /* 0x0000000706077221 */ /* 0x001fca0000000000 */
[----:B------:R1:W-:Y:S02]  /*02b0*/  STS [R8+-0x4], R7 ;  /* 0xfffffc0708007388 */ /* 0x0003e40000000800 */
.L_x_2:
[----:B------:R-:W-:Y:S05]  /*02c0*/  BSYNC.RECONVERGENT B0 ;  /* 0x0000000000007941 */ /* 0x000fea0003800200 */
.L_x_1:
[----:B------:R-:W-:Y:S01]  /*02d0*/  USHF.L.U32 UR5, UR5, 0x1, URZ ;  /* 0x0000000105057899 */ /* 0x000fe200080006ff */
[----:B------:R-:W-:Y:S01]  /*02e0*/  SHF.R.U32.HI R5, RZ, 0x1, R5 ;  /* 0x00000001ff057819 */ /* 0x000fe20000011605 */
[----:B------:R-:W-:Y:S10]  /*02f0*/  @P1 BRA `(.L_x_3) ;  /* 0xfffffffc00ac1947 */ /* 0x000ff4000383ffff */
.L_x_0:
[----:B------:R-:W2:Y:S01]  /*0300*/  LDC R6, c[0x0][0x390] ;  /* 0x0000e400ff067b82 */ /* 0x000ea20000000800 */
[----:B------:R-:W-:-:S13]  /*0310*/  ISETP.NE.AND P0, PT, R0, RZ, PT ;  /* 0x000000ff0000720c */ /* 0x000fda0003f05270 */
[----:B--2---:R-:W-:-:S05]  /*0320*/  @!P0 VIADD R5, R6, 0xffffffff ;  /* 0xffffffff06058836 */ /* 0x004fca0000000000 */
[----:B------:R-:W-:-:S04]  /*0330*/  @!P0 LEA.HI.SX32 R5, R5, R6, 0x1b ;  /* 0x0000000605058211 */ /* 0x000fc800078fdaff */
[----:B------:R-:W-:-:S05]  /*0340*/  @!P0 LEA R5, R5, UR4, 0x2 ;  /* 0x0000000405058c11 */ /* 0x000fca000f8e10ff */
[----:B------:R2:W-:Y:S01]  /*0350*/  @!P0 STS [R5+-0x4], RZ ;  /* 0xfffffcff05008388 */ /* 0x0005e20000000800 */
[----:B------:R-:W-:-:S13]  /*0360*/  ISETP.GE.AND P0, PT, R6, 0x2, PT ;  /* 0x000000020600780c */ /* 0x000fda0003f06270 */
[----:B--2---:R-:W-:Y:S05]  /*0370*/  @!P0 BRA `(.L_x_4) ;  /* 0x0000000000648947 */ /* 0x004fea0003800000 */
[----:B0-----:R-:W-:Y:S01]  /*0380*/  LEA R9, R0, 0x1, 0x1 ;  /* 0x0000000100097811 */ /* 0x001fe200078e08ff */
[----:B------:R-:W0:Y:S01]  /*0390*/  LDCU UR7, c[0x0][0x390] ;  /* 0x00007200ff0777ac */ /* 0x000e220008000800 */
[----:B------:R-:W-:-:S05]  /*03a0*/  UMOV UR6, 0x1 ;  /* 0x0000000100067882 */ /* 0x000fca0000000000 */
.L_x_7:
[----:B------:R-:W-:Y:S01]  /*03b0*/  BAR.SYNC.DEFER_BLOCKING 0x0 ;  /* 0x0000000000007b1d */ /* 0x000fe20000010000 */
[----:B------:R-:W-:Y:S01]  /*03c0*/  ISETP.GE.U32.AND P0, PT, R0, UR6, PT ;  /* 0x0000000600007c0c */ /* 0x000fe2000bf06070 */
[----:B------:R-:W-:Y:S02]  /*03d0*/  USHF.L.U32 UR6, UR6, 0x1, URZ ;  /* 0x0000000106067899 */ /* 0x000fe400080006ff */
[----:B------:R-:W-:Y:S02]  /*03e0*/  USHF.R.U32.HI UR5, URZ, 0x1, UR5 ;  /* 0x00000001ff057899 */ /* 0x000fe40008011605 */
[----:B------:R-:W-:Y:S08]  /*03f0*/  BSSY.RECONVERGENT B0, `(.L_x_5) ;  /* 0x000000f000007945 */ /* 0x000ff00003800200 */
[----:B--2---:R-:W-:Y:S05]  /*0400*/  @P0 BRA `(.L_x_6) ;  /* 0x0000000000340947 */ /* 0x004fea0003800000 */
[----:B------:R-:W-:-:S04]  /*0410*/  IMAD R5, R9, UR5, RZ ;  /* 0x0000000509057c24 */ /* 0x000fc8000f8e02ff */
[C---:B------:R-:W-:Y:S02]  /*0420*/  VIADD R6, R5.reuse, 0xffffffff ;  /* 0xffffffff05067836 */ /* 0x040fe40000000000 */
[----:B-1----:R-:W-:Y:S02]  /*0430*/  VIADD R7, R5, UR5 ;  /* 0x0000000505077c36 */ /* 0x002fe40008000000 */
[C---:B------:R-:W-:Y:S01]  /*0440*/  VIADD R8, R6.reuse, UR5 ;  /* 0x0000000506087c36 */ /* 0x040fe20008000000 */
[----:B------:R-:W-:-:S04]  /*0450*/  LEA.HI.SX32 R5, R6, R5, 0x1b ;  /* 0x0000000506057211 */ /* 0x000fc800078fdaff */
[----:B------:R-:W-:Y:S02]  /*0460*/  LEA.HI.SX32 R7, R8, R7, 0x1b ;  /* 0x0000000708077211 */ /* 0x000fe400078fdaff */
[----:B------:R-:W-:Y:S02]  /*0470*/  LEA R5, R5, UR4, 0x2 ;  /* 0x0000000405057c11 */ /* 0x000fe4000f8e10ff */
[----:B------:R-:W-:-:S03]  /*0480*/  LEA R7, R7, UR4, 0x2 ;  /* 0x0000000407077c11 */ /* 0x000fc6000f8e10ff */
[----:B------:R-:W-:Y:S04]  /*0490*/  LDS R6, [R5+-0x4] ;  /* 0xfffffc0005067984 */ /* 0x000fe80000000800 */
[----:B------:R-:W1:Y:S02]  /*04a0*/  LDS R8, [R7+-0x4] ;  /* 0xfffffc0007087984 */ /* 0x000e640000000800 */
[----:B-1----:R-:W-:Y:S02]  /*04b0*/  FADD R6, R6, R8 ;  /* 0x0000000806067221 */ /* 0x002fe40000000000 */
[----:B------:R2:W-:Y:S04]  /*04c0*/  STS [R5+-0x4], R8 ;  /* 0xfffffc0805007388 */ /* 0x0005e80000000800 */
[----:B------:R2:W-:Y:S02]  /*04d0*/  STS [R7+-0x4], R6 ;  /* 0xfffffc0607007388 */ /* 0x0005e40000000800 */
.L_x_6:
[----:B0-----:R-:W-:Y:S05]  /*04e0*/  BSYNC.RECONVERGENT B0 ;  /* 0x0000000000007941 */ /* 0x001fea0003800200 */
.L_x_5:
[----:B------:R-:W-:-:S09]  /*04f0*/  UISETP.GE.AND UP0, UPT, UR6, UR7, UPT ;  /* 0x000000070600728c */ /* 0x000fd2000bf06270 */
[----:B------:R-:W-:Y:S05]  /*0500*/  BRA.U !UP0, `(.L_x_7) ;  /* 0xfffffffd08a87547 */ /* 0x000fea000b83ffff */
.L_x_4:
[----:B------:R-:W-:Y:S08]  /*0510*/  BAR.SYNC.DEFER_BLOCKING 0x0 ;  /* 0x0000000000007b1d */ /* 0x000ff00000010000 */
[----:B012---:R-:W0:Y:S01]  /*0520*/  LDC.64 R6, c[0x0][0x380] ;  /* 0x0000e000ff067b82 */ /* 0x007e220000000a00 */
[----:B------:R-:W1:Y:S04]  /*0530*/  LDS R5, [R2] ;  /* 0x0000000002057984 */ /* 0x000e680000000800 */
[----:B------:R-:W2:Y:S01]  /*0540*/  LDS R11, [R4] ;  /* 0x00000000040b7984 */ /* 0x000ea20000000800 */
[----:B0-----:R-:W-:-:S04]  /*0550*/  IMAD.WIDE.U32 R6, R0, 0x4, R6 ;  /* 0x0000000400067825 */ /* 0x001fc800078e0006 */
[----:B------:R-:W-:Y:S01]  /*0560*/  IMAD.WIDE R8, R3, 0x4, R6 ;  /* 0x0000000403087825 */ /* 0x000fe200078e0206 */
[----:B-1----:R-:W-:Y:S04]  /*0570*/  STG.E desc[UR8][R6.64], R5 ;  /* 0x0000000506007986 */ /* 0x002fe8000c101908 */
[----:B--2---:R-:W-:Y:S01]  /*0580*/  STG.E desc[UR8][R8.64], R11 ;  /* 0x0000000b08007986 */ /* 0x004fe2000c101908 */
[----:B------:R-:W-:Y:S05]  /*0590*/  EXIT ;  /* 0x000000000000794d */ /* 0x000fea0003800000 */
.L_x_8:
[----:B------:R-:W-:-:S00]  /*05a0*/  BRA `(.L_x_8) ;  /* 0xfffffffc00fc7947 */ /* 0x000fc0000383ffff */
[----:B------:R-:W-:-:S00]  /*05b0*/  NOP ;  /* 0x0000000000007918 */ /* 0x000fc00000000000 */
        /* <DEDUP_REMOVED lines=12> */
.L_x_9:


//--------------------- .nv.shared._Z8eScanGPUPfS_i --------------------------
	.section	.nv.shared._Z8eScanGPUPfS_i,"aw",@nobits
	.sectionflags	@""
	.align	4
.nv.shared._Z8eScanGPUPfS_i:
	.zero		9216


//--------------------- .nv.shared.reserved.0     --------------------------
	.section	.nv.shared.reserved.0,"aw",@nobits
	.weak		__nv_reservedSMEM_offset_0_alias
	.size		__nv_reservedSMEM_offset_0_alias, 0, 64
	.other		__nv_reservedSMEM_offset_0_alias,@"STO_CUDA_RESERVED_SHARED STV_DEFAULT"
__nv_reservedSMEM_offset_0_alias:
	.zero		0
	.zero		64


//--------------------- .nv.constant0._Z8eScanGPUPfS_i --------------------------
	.section	.nv.constant0._Z8eScanGPUPfS_i,"a",@progbits
	.sectionflags	@""
	.align	4
.nv.constant0._Z8eScanGPUPfS_i:
	.zero		916


//--------------------- SYMBOLS --------------------------

	.type		.nv.reservedSmem.offset0,@object
	.size		.nv.reservedSmem.offset0,0x4
	.type		.nv.reservedSmem.cap,@object
	.size		.nv.reservedSmem.cap,0x4
